	.headerflags	@"EF_CUDA_TEXMODE_UNIFIED EF_CUDA_64BIT_ADDRESS EF_CUDA_ACCELERATORS EF_CUDA_SM90 EF_CUDA_VIRTUAL_SM(EF_CUDA_SM90)"
	.elftype	@"ET_EXEC"


//--------------------- .nv.info                  --------------------------
	.section	.nv.info,"",@"SHT_CUDA_INFO"
	.align	4


	//----- nvinfo : EIATTR_REGCOUNT
	.align		4
        /*0000*/ 	.byte	0x04, 0x2f
        /*0002*/ 	.short	(.L_3 - .L_2)
	.align		4
.L_2:
        /*0004*/ 	.word	index@(triton_poi_fused__native_batch_norm_legit_no_training_add_leaky_relu_1)
        /*0008*/ 	.word	0x00000020


	//----- nvinfo : EIATTR_MIN_STACK_SIZE
	.align		4
.L_3:
        /*000c*/ 	.byte	0x04, 0x12
        /*000e*/ 	.short	(.L_5 - .L_4)
	.align		4
.L_4:
        /*0010*/ 	.word	index@(triton_poi_fused__native_batch_norm_legit_no_training_add_leaky_relu_1)
        /*0014*/ 	.word	0x00000000


	//----- nvinfo : EIATTR_FRAME_SIZE
	.align		4
.L_5:
        /*0018*/ 	.byte	0x04, 0x11
        /*001a*/ 	.short	(.L_7 - .L_6)
	.align		4
.L_6:
        /*001c*/ 	.word	index@(triton_poi_fused__native_batch_norm_legit_no_training_add_leaky_relu_1)
        /*0020*/ 	.word	0x00000000


	//----- nvinfo : EIATTR_MIN_STACK_SIZE
	.align		4
.L_7:
        /*0024*/ 	.byte	0x04, 0x12
        /*0026*/ 	.short	(.L_9 - .L_8)
	.align		4
.L_8:
        /*0028*/ 	.word	index@(triton_poi_fused__native_batch_norm_legit_no_training_add_leaky_relu_1)
        /*002c*/ 	.word	0x00000000
.L_9:


//--------------------- .nv.info.triton_poi_fused__native_batch_norm_legit_no_training_add_leaky_relu_1 --------------------------
	.section	.nv.info.triton_poi_fused__native_batch_norm_legit_no_training_add_leaky_relu_1,"",@"SHT_CUDA_INFO"
	.sectionflags	@""
	.align	4


	//----- nvinfo : EIATTR_CUDA_API_VERSION
	.align		4
        /*0000*/ 	.byte	0x04, 0x37
        /*0002*/ 	.short	(.L_11 - .L_10)
.L_10:
        /*0004*/ 	.word	0x0000007c


	//----- nvinfo : EIATTR_KPARAM_INFO
	.align		4
.L_11:
        /*0008*/ 	.byte	0x04, 0x17
        /*000a*/ 	.short	(.L_13 - .L_12)
.L_12:
        /*000c*/ 	.word	0x00000000
        /*0010*/ 	.short	0x000b
        /*0012*/ 	.short	0x0058
        /*0014*/ 	.byte	0x00, 0xf0, 0x11, 0x00


	//----- nvinfo : EIATTR_KPARAM_INFO
	.align		4
.L_13:
        /*0018*/ 	.byte	0x04, 0x17
        /*001a*/ 	.short	(.L_15 - .L_14)
.L_14:
        /*001c*/ 	.word	0x00000000
        /*0020*/ 	.short	0x000a
        /*0022*/ 	.short	0x0050
        /*0024*/ 	.byte	0x00, 0xf4, 0x21, 0x00


	//----- nvinfo : EIATTR_KPARAM_INFO
	.align		4
.L_15:
        /*0028*/ 	.byte	0x04, 0x17
        /*002a*/ 	.short	(.L_17 - .L_16)
.L_16:
        /*002c*/ 	.word	0x00000000
        /*0030*/ 	.short	0x0009
        /*0032*/ 	.short	0x0048
        /*0034*/ 	.byte	0x00, 0xf4, 0x21, 0x00


	//----- nvinfo : EIATTR_KPARAM_INFO
	.align		4
.L_17:
        /*0038*/ 	.byte	0x04, 0x17
        /*003a*/ 	.short	(.L_19 - .L_18)
.L_18:
        /*003c*/ 	.word	0x00000000
        /*0040*/ 	.short	0x0008
        /*0042*/ 	.short	0x0040
        /*0044*/ 	.byte	0x00, 0xf4, 0x21, 0x00


	//----- nvinfo : EIATTR_KPARAM_INFO
	.align		4
.L_19:
        /*0048*/ 	.byte	0x04, 0x17
        /*004a*/ 	.short	(.L_21 - .L_20)
.L_20:
        /*004c*/ 	.word	0x00000000
        /*0050*/ 	.short	0x0007
        /*0052*/ 	.short	0x0038
        /*0054*/ 	.byte	0x00, 0xf4, 0x21, 0x00


	//----- nvinfo : EIATTR_KPARAM_INFO
	.align		4
.L_21:
        /*0058*/ 	.byte	0x04, 0x17
        /*005a*/ 	.short	(.L_23 - .L_22)
.L_22:
        /*005c*/ 	.word	0x00000000
        /*0060*/ 	.short	0x0006
        /*0062*/ 	.short	0x0030
        /*0064*/ 	.byte	0x00, 0xf4, 0x21, 0x00


	//----- nvinfo : EIATTR_KPARAM_INFO
	.align		4
.L_23:
        /*0068*/ 	.byte	0x04, 0x17
        /*006a*/ 	.short	(.L_25 - .L_24)
.L_24:
        /*006c*/ 	.word	0x00000000
        /*0070*/ 	.short	0x0005
        /*0072*/ 	.short	0x0028
        /*0074*/ 	.byte	0x00, 0xf4, 0x21, 0x00


	//----- nvinfo : EIATTR_KPARAM_INFO
	.align		4
.L_25:
        /*0078*/ 	.byte	0x04, 0x17
        /*007a*/ 	.short	(.L_27 - .L_26)
.L_26:
        /*007c*/ 	.word	0x00000000
        /*0080*/ 	.short	0x0004
        /*0082*/ 	.short	0x0020
        /*0084*/ 	.byte	0x00, 0xf4, 0x21, 0x00


	//----- nvinfo : EIATTR_KPARAM_INFO
	.align		4
.L_27:
        /*0088*/ 	.byte	0x04, 0x17
        /*008a*/ 	.short	(.L_29 - .L_28)
.L_28:
        /*008c*/ 	.word	0x00000000
        /*0090*/ 	.short	0x0003
        /*0092*/ 	.short	0x0018
        /*0094*/ 	.byte	0x00, 0xf4, 0x21, 0x00


	//----- nvinfo : EIATTR_KPARAM_INFO
	.align		4
.L_29:
        /*0098*/ 	.byte	0x04, 0x17
        /*009a*/ 	.short	(.L_31 - .L_30)
.L_30:
        /*009c*/ 	.word	0x00000000
        /*00a0*/ 	.short	0x0002
        /*00a2*/ 	.short	0x0010
        /*00a4*/ 	.byte	0x00, 0xf4, 0x21, 0x00


	//----- nvinfo : EIATTR_KPARAM_INFO
	.align		4
.L_31:
        /*00a8*/ 	.byte	0x04, 0x17
        /*00aa*/ 	.short	(.L_33 - .L_32)
.L_32:
        /*00ac*/ 	.word	0x00000000
        /*00b0*/ 	.short	0x0001
        /*00b2*/ 	.short	0x0008
        /*00b4*/ 	.byte	0x00, 0xf4, 0x21, 0x00


	//----- nvinfo : EIATTR_KPARAM_INFO
	.align		4
.L_33:
        /*00b8*/ 	.byte	0x04, 0x17
        /*00ba*/ 	.short	(.L_35 - .L_34)
.L_34:
        /*00bc*/ 	.word	0x00000000
        /*00c0*/ 	.short	0x0000
        /*00c2*/ 	.short	0x0000
        /*00c4*/ 	.byte	0x00, 0xf4, 0x21, 0x00


	//----- nvinfo : EIATTR_SPARSE_MMA_MASK
	.align		4
.L_35:
        /*00c8*/ 	.byte	0x03, 0x50
        /*00ca*/ 	.short	0x0000


	//----- nvinfo : EIATTR_MAXREG_COUNT
	.align		4
        /*00cc*/ 	.byte	0x03, 0x1b
        /*00ce*/ 	.short	0x00ff


	//----- nvinfo : EIATTR_EXIT_INSTR_OFFSETS
	.align		4
        /*00d0*/ 	.byte	0x04, 0x1c
        /*00d2*/ 	.short	(.L_37 - .L_36)


	//   ....[0]....
.L_36:
        /*00d4*/ 	.word	0x00000680


	//----- nvinfo : EIATTR_REQNTID
	.align		4
.L_37:
        /*00d8*/ 	.byte	0x04, 0x10
        /*00da*/ 	.short	(.L_39 - .L_38)
.L_38:
        /*00dc*/ 	.word	0x00000080
        /*00e0*/ 	.word	0x00000001
        /*00e4*/ 	.word	0x00000001


	//----- nvinfo : EIATTR_CBANK_PARAM_SIZE
	.align		4
.L_39:
        /*00e8*/ 	.byte	0x03, 0x19
        /*00ea*/ 	.short	0x005c


	//----- nvinfo : EIATTR_PARAM_CBANK
	.align		4
        /*00ec*/ 	.byte	0x04, 0x0a
        /*00ee*/ 	.short	(.L_41 - .L_40)
	.align		4
.L_40:
        /*00f0*/ 	.word	index@(.nv.constant0.triton_poi_fused__native_batch_norm_legit_no_training_add_leaky_relu_1)
        /*00f4*/ 	.short	0x0210
        /*00f6*/ 	.short	0x005c


	//----- nvinfo : EIATTR_SW_WAR
	.align		4
.L_41:
        /*00f8*/ 	.byte	0x04, 0x36
        /*00fa*/ 	.short	(.L_43 - .L_42)
.L_42:
        /*00fc*/ 	.word	0x00000008
.L_43:


//--------------------- .nv.callgraph             --------------------------
	.section	.nv.callgraph,"",@"SHT_CUDA_CALLGRAPH"
	.align	4
	.sectionentsize	8
	.align		4
        /*0000*/ 	.word	0x00000000
	.align		4
        /*0004*/ 	.word	0xffffffff
	.align		4
        /*0008*/ 	.word	0x00000000
	.align		4
        /*000c*/ 	.word	0xfffffffe
	.align		4
        /*0010*/ 	.word	0x00000000
	.align		4
        /*0014*/ 	.word	0xfffffffd
	.align		4
        /*0018*/ 	.word	0x00000000
	.align		4
        /*001c*/ 	.word	0xfffffffc


//--------------------- .nv.constant4             --------------------------
	.section	.nv.constant4,"a",@progbits
	.align	8
	.align		8
.nv.constant4:
        /*0000*/ 	.dword	_$_str
	.align		8
        /*0008*/ 	.dword	_$_str_$_2


//--------------------- .text.triton_poi_fused__native_batch_norm_legit_no_training_add_leaky_relu_1 --------------------------
	.section	.text.triton_poi_fused__native_batch_norm_legit_no_training_add_leaky_relu_1,"ax",@progbits
	.align	128
        .global         triton_poi_fused__native_batch_norm_legit_no_training_add_leaky_relu_1
        .type           triton_poi_fused__native_batch_norm_legit_no_training_add_leaky_relu_1,@function
        .size           triton_poi_fused__native_batch_norm_legit_no_training_add_leaky_relu_1,(.L_x_1 - triton_poi_fused__native_batch_norm_legit_no_training_add_leaky_relu_1)
        .other          triton_poi_fused__native_batch_norm_legit_no_training_add_leaky_relu_1,@"STO_CUDA_ENTRY STV_DEFAULT"
triton_poi_fused__native_batch_norm_legit_no_training_add_leaky_relu_1:
.text.triton_poi_fused__native_batch_norm_legit_no_training_add_leaky_relu_1:
[----:B------:R-:W-:Y:S01]  /*0000*/  LDC R1, c[0x0][0x28] ;  /* 0x00000a00ff017b82 */ /* 0x000fe20000000800 */
[----:B------:R-:W1:Y:S07]  /*0010*/  S2R R0, SR_TID.X ;  /* 0x0000000000007919 */ /* 0x000e6e0000002100 */
[----:B------:R-:W2:Y:S01]  /*0020*/  LDC.64 R4, c[0x0][0x228] ;  /* 0x00008a00ff047b82 */ /* 0x000ea20000000a00 */
[----:B------:R-:W-:Y:S01]  /*0030*/  ULDC.64 UR4, c[0x0][0x208] ;  /* 0x0000820000047ab9 */ /* 0x000fe20000000a00 */
[----:B------:R-:W3:Y:S06]  /*0040*/  S2R R17, SR_CTAID.X ;  /* 0x0000000000117919 */ /* 0x000eec0000002500 */
[----:B------:R-:W4:Y:S08]  /*0050*/  LDC.64 R6, c[0x0][0x250] ;  /* 0x00009400ff067b82 */ /* 0x000f300000000a00 */
[----:B------:R-:W5:Y:S08]  /*0060*/  LDC.64 R12, c[0x0][0x218] ;  /* 0x00008600ff0c7b82 */ /* 0x000f700000000a00 */
[----:B------:R-:W4:Y:S01]  /*0070*/  LDC.64 R24, c[0x0][0x220] ;  /* 0x00008800ff187b82 */ /* 0x000f220000000a00 */
[----:B-1----:R-:W-:-:S07]  /*0080*/  SHF.L.U32 R0, R0, 0x2, RZ ;  /* 0x0000000200007819 */ /* 0x002fce00000006ff */
[----:B------:R-:W1:Y:S01]  /*0090*/  LDC.64 R22, c[0x0][0x230] ;  /* 0x00008c00ff167b82 */ /* 0x000e620000000a00 */
[----:B---3--:R-:W-:Y:S02]  /*00a0*/  SHF.R.S32.HI R2, RZ, 0x16, R17 ;  /* 0x00000016ff027819 */ /* 0x008fe40000011411 */
[----:B------:R-:W-:Y:S02]  /*00b0*/  LOP3.LUT R0, R0, 0x1fc, RZ, 0xc0, !PT ;  /* 0x000001fc00007812 */ /* 0x000fe400078ec0ff */
[----:B------:R-:W-:-:S03]  /*00c0*/  SGXT R2, R2, 0x1 ;  /* 0x000000010202781a */ /* 0x000fc60000000200 */
[----:B------:R-:W3:Y:S01]  /*00d0*/  LDC.64 R20, c[0x0][0x238] ;  /* 0x00008e00ff147b82 */ /* 0x000ee20000000a00 */
[----:B------:R-:W-:-:S04]  /*00e0*/  LEA R17, R17, R0, 0x9 ;  /* 0x0000000011117211 */ /* 0x000fc800078e48ff */
[----:B------:R-:W-:-:S03]  /*00f0*/  LEA.HI R2, R2, R17, RZ, 0xc ;  /* 0x0000001102027211 */ /* 0x000fc600078f60ff */
[----:B------:R-:W3:Y:S01]  /*0100*/  LDC.64 R10, c[0x0][0x240] ;  /* 0x00009000ff0a7b82 */ /* 0x000ee20000000a00 */
[----:B------:R-:W-:-:S04]  /*0110*/  SHF.R.S32.HI R2, RZ, 0xc, R2 ;  /* 0x0000000cff027819 */ /* 0x000fc80000011402 */
[----:B------:R-:W-:-:S03]  /*0120*/  LEA.HI R0, R2, R2, RZ, 0x2 ;  /* 0x0000000202007211 */ /* 0x000fc600078f10ff */
[----:B------:R-:W3:Y:S01]  /*0130*/  LDC.64 R8, c[0x0][0x248] ;  /* 0x00009200ff087b82 */ /* 0x000ee20000000a00 */
[----:B------:R-:W-:-:S04]  /*0140*/  LOP3.LUT R19, R0, 0xfffffffc, RZ, 0xc0, !PT ;  /* 0xfffffffc00137812 */ /* 0x000fc800078ec0ff */
[----:B------:R-:W-:-:S03]  /*0150*/  IADD3 R19, R2, -R19, RZ ;  /* 0x8000001302137210 */ /* 0x000fc60007ffe0ff */
[----:B------:R-:W3:Y:S02]  /*0160*/  LDC.64 R2, c[0x0][0x258] ;  /* 0x00009600ff027b82 */ /* 0x000ee40000000a00 */
[----:B--2---:R-:W-:-:S05]  /*0170*/  IMAD.WIDE R4, R19, 0x4, R4 ;  /* 0x0000000413047825 */ /* 0x004fca00078e0204 */
[----:B------:R5:W2:Y:S01]  /*0180*/  LDG.E.EL R15, desc[UR4][R4.64] ;  /* 0x00000004040f7981 */ /* 0x000aa2000c2e1900 */
[----:B----4-:R-:W-:-:S05]  /*0190*/  IMAD.WIDE R6, R19, 0x4, R6 ;  /* 0x0000000413067825 */ /* 0x010fca00078e0206 */
[----:B------:R-:W4:Y:S01]  /*01a0*/  LDG.E.EL R0, desc[UR4][R6.64] ;  /* 0x0000000406007981 */ /* 0x000f22000c2e1900 */
[----:B0-----:R-:W-:-:S04]  /*01b0*/  IMAD.WIDE R24, R19, 0x4, R24 ;  /* 0x0000000413187825 */ /* 0x001fc800078e0218 */
[----:B-----5:R-:W-:Y:S01]  /*01c0*/  IMAD.WIDE R4, R17, 0x4, R12 ;  /* 0x0000000411047825 */ /* 0x020fe200078e020c */
[----:B------:R0:W5:Y:S01]  /*01d0*/  LDG.E.EL R14, desc[UR4][R24.64] ;  /* 0x00000004180e7981 */ /* 0x000162000c2e1900 */
[----:B------:R-:W0:Y:S04]  /*01e0*/  LDC.64 R12, c[0x0][0x260] ;  /* 0x00009800ff0c7b82 */ /* 0x000e280000000a00 */
[----:B------:R-:W5:Y:S01]  /*01f0*/  LDG.E.128 R4, desc[UR4][R4.64] ;  /* 0x0000000404047981 */ /* 0x000f62000c1e1d00 */
[----:B-1----:R-:W-:-:S04]  /*0200*/  IMAD.WIDE R22, R19, 0x4, R22 ;  /* 0x0000000413167825 */ /* 0x002fc800078e0216 */
[----:B---3--:R-:W-:Y:S02]  /*0210*/  IMAD.WIDE R26, R19, 0x4, R20 ;  /* 0x00000004131a7825 */ /* 0x008fe400078e0214 */
[----:B------:R1:W3:Y:S02]  /*0220*/  LDG.E.EL R21, desc[UR4][R22.64] ;  /* 0x0000000416157981 */ /* 0x0002e4000c2e1900 */
[----:B------:R-:W-:Y:S02]  /*0230*/  IMAD.WIDE R10, R17, 0x4, R10 ;  /* 0x00000004110a7825 */ /* 0x000fe400078e020a */
[----:B------:R-:W3:Y:S02]  /*0240*/  LDG.E.EL R16, desc[UR4][R26.64] ;  /* 0x000000041a107981 */ /* 0x000ee4000c2e1900 */
[C---:B------:R-:W-:Y:S02]  /*0250*/  IMAD.WIDE R28, R19.reuse, 0x4, R8 ;  /* 0x00000004131c7825 */ /* 0x040fe400078e0208 */
[----:B------:R-:W3:Y:S04]  /*0260*/  LDG.E.128 R8, desc[UR4][R10.64] ;  /* 0x000000040a087981 */ /* 0x000ee8000c1e1d00 */
[----:B------:R-:W3:Y:S01]  /*0270*/  LDG.E.EL R18, desc[UR4][R28.64] ;  /* 0x000000041c127981 */ /* 0x000ee2000c2e1900 */
[----:B------:R-:W-:-:S04]  /*0280*/  IMAD.WIDE R2, R19, 0x4, R2 ;  /* 0x0000000413027825 */ /* 0x000fc800078e0202 */
[----:B0-----:R-:W-:Y:S02]  /*0290*/  IMAD.WIDE R12, R19, 0x4, R12 ;  /* 0x00000004130c7825 */ /* 0x001fe400078e020c */
[----:B------:R-:W3:Y:S04]  /*02a0*/  LDG.E.EL R2, desc[UR4][R2.64] ;  /* 0x0000000402027981 */ /* 0x000ee8000c2e1900 */
[----:B------:R0:W3:Y:S01]  /*02b0*/  LDG.E.EL R13, desc[UR4][R12.64] ;  /* 0x000000040c0d7981 */ /* 0x0000e2000c2e1900 */
[----:B------:R-:W-:Y:S01]  /*02c0*/  HFMA2.MMA R24, -RZ, RZ, 1.625, 0 ;  /* 0x3e800000ff187435 */ /* 0x000fe200000001ff */
[----:B--2---:R-:W-:-:S04]  /*02d0*/  FADD R15, R15, 9.9999997473787516356e-06 ;  /* 0x3727c5ac0f0f7421 */ /* 0x004fc80000000000 */
[----:B------:R-:W2:Y:S01]  /*02e0*/  MUFU.SQRT R19, R15 ;  /* 0x0000000f00137308 */ /* 0x000ea20000002000 */
[----:B----4-:R-:W-:-:S07]  /*02f0*/  FADD R20, R0, 9.9999997473787516356e-06 ;  /* 0x3727c5ac00147421 */ /* 0x010fce0000000000 */
[----:B-1----:R-:W1:Y:S01]  /*0300*/  MUFU.SQRT R22, R20 ;  /* 0x0000001400167308 */ /* 0x002e620000002000 */
[C---:B--2---:R-:W-:Y:S02]  /*0310*/  FSETP.GT.AND P0, PT, R19.reuse, 8.50705917302346158658e+37, PT ;  /* 0x7e8000001300780b */ /* 0x044fe40003f04000 */
[----:B------:R-:W-:Y:S02]  /*0320*/  FSETP.GEU.AND P2, PT, R19, 1.175494350822287508e-38, PT ;  /* 0x008000001300780b */ /* 0x000fe40003f4e000 */
[----:B-1----:R-:W-:-:S09]  /*0330*/  FSETP.GT.AND P1, PT, R22, 8.50705917302346158658e+37, PT ;  /* 0x7e8000001600780b */ /* 0x002fd20003f24000 */
[----:B------:R-:W-:Y:S01]  /*0340*/  @P0 FMUL R19, R19, 0.25 ;  /* 0x3e80000013130820 */ /* 0x000fe20000400000 */
[----:B------:R-:W-:-:S03]  /*0350*/  FSETP.GEU.AND P3, PT, R22, 1.175494350822287508e-38, PT ;  /* 0x008000001600780b */ /* 0x000fc60003f6e000 */
[----:B------:R-:W-:-:S06]  /*0360*/  @!P2 FMUL R19, R19, 16777216 ;  /* 0x4b8000001313a820 */ /* 0x000fcc0000400000 */
[----:B------:R-:W1:Y:S01]  /*0370*/  MUFU.RCP R19, R19 ;  /* 0x0000001300137308 */ /* 0x000e620000001000 */
[----:B------:R-:W-:Y:S01]  /*0380*/  @P1 FMUL R22, R22, 0.25 ;  /* 0x3e80000016161820 */ /* 0x000fe20000400000 */
[----:B------:R-:W-:-:S03]  /*0390*/  FSEL R0, R24, 1, P0 ;  /* 0x3f80000018007808 */ /* 0x000fc60000000000 */
[----:B------:R-:W-:Y:S02]  /*03a0*/  @!P3 FMUL R22, R22, 16777216 ;  /* 0x4b8000001616b820 */ /* 0x000fe40000400000 */
[----:B------:R-:W-:Y:S02]  /*03b0*/  @!P2 FMUL R0, R0, 16777216 ;  /* 0x4b8000000000a820 */ /* 0x000fe40000400000 */
[----:B0-----:R-:W0:Y:S01]  /*03c0*/  MUFU.RCP R12, R22 ;  /* 0x00000016000c7308 */ /* 0x001e220000001000 */
[--C-:B-----5:R-:W-:Y:S01]  /*03d0*/  FADD R3, R4, -R14.reuse ;  /* 0x8000000e04037221 */ /* 0x120fe20000000000 */
[--C-:B------:R-:W-:Y:S01]  /*03e0*/  FADD R5, R5, -R14.reuse ;  /* 0x8000000e05057221 */ /* 0x100fe20000000000 */
[----:B------:R-:W-:Y:S01]  /*03f0*/  FSEL R15, R24, 1, P1 ;  /* 0x3f800000180f7808 */ /* 0x000fe20000800000 */
[----:B-1----:R-:W-:Y:S01]  /*0400*/  FMUL R0, R19, R0 ;  /* 0x0000000013007220 */ /* 0x002fe20000400000 */
[----:B------:R-:W-:-:S03]  /*0410*/  FADD R19, R7, -R14 ;  /* 0x8000000e07137221 */ /* 0x000fc60000000000 */
[C---:B------:R-:W-:Y:S01]  /*0420*/  FMUL R3, R0.reuse, R3 ;  /* 0x0000000300037220 */ /* 0x040fe20000400000 */
[C---:B------:R-:W-:Y:S01]  /*0430*/  FMUL R7, R0.reuse, R5 ;  /* 0x0000000500077220 */ /* 0x040fe20000400000 */
[----:B------:R-:W-:Y:S01]  /*0440*/  FMUL R19, R0, R19 ;  /* 0x0000001300137220 */ /* 0x000fe20000400000 */
[----:B------:R-:W-:Y:S01]  /*0450*/  FADD R23, R6, -R14 ;  /* 0x8000000e06177221 */ /* 0x000fe20000000000 */
[----:B------:R-:W-:Y:S01]  /*0460*/  @!P3 FMUL R15, R15, 16777216 ;  /* 0x4b8000000f0fb820 */ /* 0x000fe20000400000 */
[C-C-:B---3--:R-:W-:Y:S01]  /*0470*/  FFMA R6, R21.reuse, R3, R16.reuse ;  /* 0x0000000315067223 */ /* 0x148fe20000000010 */
[----:B------:R-:W1:Y:S01]  /*0480*/  LDC.64 R4, c[0x0][0x210] ;  /* 0x00008400ff047b82 */ /* 0x000e620000000a00 */
[C-C-:B------:R-:W-:Y:S01]  /*0490*/  FFMA R3, R21.reuse, R7, R16.reuse ;  /* 0x0000000715037223 */ /* 0x140fe20000000010 */
[----:B------:R-:W-:Y:S01]  /*04a0*/  FFMA R7, R21, R19, R16 ;  /* 0x0000001315077223 */ /* 0x000fe20000000010 */
[--C-:B------:R-:W-:Y:S01]  /*04b0*/  FADD R19, R11, -R18.reuse ;  /* 0x800000120b137221 */ /* 0x100fe20000000000 */
[----:B0-----:R-:W-:Y:S01]  /*04c0*/  FMUL R12, R12, R15 ;  /* 0x0000000f0c0c7220 */ /* 0x001fe20000400000 */
[--C-:B------:R-:W-:Y:S01]  /*04d0*/  FADD R11, R8, -R18.reuse ;  /* 0x80000012080b7221 */ /* 0x100fe20000000000 */
[--C-:B------:R-:W-:Y:S01]  /*04e0*/  FADD R9, R9, -R18.reuse ;  /* 0x8000001209097221 */ /* 0x100fe20000000000 */
[----:B------:R-:W-:Y:S01]  /*04f0*/  FADD R15, R10, -R18 ;  /* 0x800000120a0f7221 */ /* 0x000fe20000000000 */
[C---:B------:R-:W-:Y:S01]  /*0500*/  FMUL R19, R12.reuse, R19 ;  /* 0x000000130c137220 */ /* 0x040fe20000400000 */
[C---:B------:R-:W-:Y:S01]  /*0510*/  FMUL R8, R12.reuse, R11 ;  /* 0x0000000b0c087220 */ /* 0x040fe20000400000 */
[----:B------:R-:W-:Y:S01]  /*0520*/  FMUL R10, R12, R9 ;  /* 0x000000090c0a7220 */ /* 0x000fe20000400000 */
[----:B------:R-:W-:Y:S01]  /*0530*/  FMUL R23, R0, R23 ;  /* 0x0000001700177220 */ /* 0x000fe20000400000 */
[----:B------:R-:W-:Y:S01]  /*0540*/  FMUL R12, R12, R15 ;  /* 0x0000000f0c0c7220 */ /* 0x000fe20000400000 */
[C-C-:B------:R-:W-:Y:S01]  /*0550*/  FFMA R14, R2.reuse, R19, R13.reuse ;  /* 0x00000013020e7223 */ /* 0x140fe2000000000d */
[C-C-:B------:R-:W-:Y:S01]  /*0560*/  FFMA R11, R2.reuse, R8, R13.reuse ;  /* 0x00000008020b7223 */ /* 0x140fe2000000000d */
[C-C-:B------:R-:W-:Y:S01]  /*0570*/  FFMA R10, R2.reuse, R10, R13.reuse ;  /* 0x0000000a020a7223 */ /* 0x140fe2000000000d */
[----:B------:R-:W-:Y:S01]  /*0580*/  FFMA R0, R21, R23, R16 ;  /* 0x0000001715007223 */ /* 0x000fe20000000010 */
[----:B------:R-:W-:Y:S01]  /*0590*/  FFMA R13, R2, R12, R13 ;  /* 0x0000000c020d7223 */ /* 0x000fe2000000000d */
[----:B------:R-:W-:-:S02]  /*05a0*/  FSETP.GT.AND P3, PT, R7, -R14, PT ;  /* 0x8000000e0700720b */ /* 0x000fc40003f64000 */
[----:B------:R-:W-:Y:S02]  /*05b0*/  FSETP.GT.AND P0, PT, R6, -R11, PT ;  /* 0x8000000b0600720b */ /* 0x000fe40003f04000 */
[----:B------:R-:W-:Y:S02]  /*05c0*/  FSETP.GT.AND P1, PT, R3, -R10, PT ;  /* 0x8000000a0300720b */ /* 0x000fe40003f24000 */
[----:B------:R-:W-:Y:S01]  /*05d0*/  FSETP.GT.AND P2, PT, R0, -R13, PT ;  /* 0x8000000d0000720b */ /* 0x000fe20003f44000 */
[----:B-1----:R-:W-:-:S04]  /*05e0*/  IMAD.WIDE R8, R17, 0x4, R4 ;  /* 0x0000000411087825 */ /* 0x002fc800078e0204 */
[----:B------:R-:W-:Y:S01]  /*05f0*/  FADD R4, R11, R6 ;  /* 0x000000060b047221 */ /* 0x000fe20000000000 */
[----:B------:R-:W-:Y:S01]  /*0600*/  FADD R7, R14, R7 ;  /* 0x000000070e077221 */ /* 0x000fe20000000000 */
[----:B------:R-:W-:Y:S01]  /*0610*/  FADD R5, R10, R3 ;  /* 0x000000030a057221 */ /* 0x000fe20000000000 */
[----:B------:R-:W-:Y:S02]  /*0620*/  FADD R6, R13, R0 ;  /* 0x000000000d067221 */ /* 0x000fe40000000000 */
[----:B------:R-:W-:Y:S01]  /*0630*/  @!P3 FMUL R7, R7, 0.10000000149011611938 ;  /* 0x3dcccccd0707b820 */ /* 0x000fe20000400000 */
[----:B------:R-:W-:Y:S01]  /*0640*/  @!P0 FMUL R4, R4, 0.10000000149011611938 ;  /* 0x3dcccccd04048820 */ /* 0x000fe20000400000 */
[----:B------:R-:W-:Y:S01]  /*0650*/  @!P1 FMUL R5, R5, 0.10000000149011611938 ;  /* 0x3dcccccd05059820 */ /* 0x000fe20000400000 */
[----:B------:R-:W-:-:S05]  /*0660*/  @!P2 FMUL R6, R6, 0.10000000149011611938 ;  /* 0x3dcccccd0606a820 */ /* 0x000fca0000400000 */
[----:B------:R-:W-:Y:S01]  /*0670*/  STG.E.128 desc[UR4][R8.64], R4 ;  /* 0x0000000408007986 */ /* 0x000fe2000c101d04 */
[----:B------:R-:W-:Y:S05]  /*0680*/  EXIT ;  /* 0x000000000000794d */ /* 0x000fea0003800000 */
.L_x_0:
[----:B------:R-:W-:-:S00]  /*0690*/  BRA `(.L_x_0) ;  /* 0xfffffffc00fc7947 */ /* 0x000fc0000383ffff */
[----:B------:R-:W-:-:S00]  /*06a0*/  NOP ;  /* 0x0000000000007918 */ /* 0x000fc00000000000 */
        /* <DEDUP_REMOVED lines=13> */
.L_x_1:


//--------------------- .nv.global.init           --------------------------
	.section	.nv.global.init,"aw",@progbits
.nv.global.init:
	.type		_$_str,@object
	.size		_$_str,(_$_str_$_2 - _$_str)
_$_str:
        /*0000*/ 	.byte	0x5f, 0x5f, 0x43, 0x55, 0x44, 0x41, 0x5f, 0x46, 0x54, 0x5a, 0x00
	.type		_$_str_$_2,@object
	.size		_$_str_$_2,(.L_1 - _$_str_$_2)
_$_str_$_2:
        /*000b*/ 	.byte	0x5f, 0x5f, 0x43, 0x55, 0x44, 0x41, 0x5f, 0x50, 0x52, 0x45, 0x43, 0x5f, 0x53, 0x51, 0x52, 0x54
        /*001b*/ 	.byte	0x00
.L_1:


//--------------------- .nv.constant0.triton_poi_fused__native_batch_norm_legit_no_training_add_leaky_relu_1 --------------------------
	.section	.nv.constant0.triton_poi_fused__native_batch_norm_legit_no_training_add_leaky_relu_1,"a",@progbits
	.sectionflags	@""
	.align	4
.nv.constant0.triton_poi_fused__native_batch_norm_legit_no_training_add_leaky_relu_1:
	.zero		620
